//
// Generated by NVIDIA NVVM Compiler
//
// Compiler Build ID: CL-36424714
// Cuda compilation tools, release 13.0, V13.0.88
// Based on NVVM 20.0.0
//

.version 9.0
.target sm_100
.address_size 64

	// .globl	_Z8simChunkPdS_PlS0_S0_d

.visible .entry _Z8simChunkPdS_PlS0_S0_d(
	.param .u64 .ptr .align 1 _Z8simChunkPdS_PlS0_S0_d_param_0,
	.param .u64 .ptr .align 1 _Z8simChunkPdS_PlS0_S0_d_param_1,
	.param .u64 .ptr .align 1 _Z8simChunkPdS_PlS0_S0_d_param_2,
	.param .u64 .ptr .align 1 _Z8simChunkPdS_PlS0_S0_d_param_3,
	.param .u64 .ptr .align 1 _Z8simChunkPdS_PlS0_S0_d_param_4,
	.param .f64 _Z8simChunkPdS_PlS0_S0_d_param_5
)
{
	.reg .pred 	%p<7>;
	.reg .b32 	%r<2>;
	.reg .b64 	%rd<25>;
	.reg .b64 	%fd<28>;

	ld.param.u64 	%rd6, [_Z8simChunkPdS_PlS0_S0_d_param_0];
	ld.param.u64 	%rd7, [_Z8simChunkPdS_PlS0_S0_d_param_1];
	ld.param.u64 	%rd8, [_Z8simChunkPdS_PlS0_S0_d_param_2];
	ld.param.u64 	%rd9, [_Z8simChunkPdS_PlS0_S0_d_param_3];
	ld.param.u64 	%rd10, [_Z8simChunkPdS_PlS0_S0_d_param_4];
	ld.param.f64 	%fd13, [_Z8simChunkPdS_PlS0_S0_d_param_5];
	cvta.to.global.u64 	%rd11, %rd8;
	cvta.to.global.u64 	%rd12, %rd9;
	cvta.to.global.u64 	%rd13, %rd10;
	cvta.to.global.u64 	%rd14, %rd7;
	cvta.to.global.u64 	%rd15, %rd6;
	mov.u32 	%r1, %tid.x;
	mul.wide.u32 	%rd16, %r1, 8;
	add.s64 	%rd1, %rd15, %rd16;
	add.s64 	%rd2, %rd14, %rd16;
	add.s64 	%rd3, %rd13, %rd16;
	add.s64 	%rd4, %rd12, %rd16;
	add.s64 	%rd5, %rd11, %rd16;
	ld.global.f64 	%fd27, [%rd2];
	mov.f64 	%fd25, 0d0000000000000000;
$L__BB0_1:
	ld.global.f64 	%fd26, [%rd1];
	setp.gtu.f64 	%p1, %fd26, %fd27;
	@%p1 bra 	$L__BB0_10;
	mul.f64 	%fd5, %fd25, %fd25;
$L__BB0_3:
	mul.f64 	%fd7, %fd26, %fd26;
	add.f64 	%fd15, %fd5, %fd7;
	sqrt.rn.f64 	%fd8, %fd15;
	setp.gt.f64 	%p2, %fd8, 0d3FF0000000000000;
	@%p2 bra 	$L__BB0_9;
	ld.global.u64 	%rd17, [%rd3];
	add.s64 	%rd18, %rd17, 1;
	st.global.u64 	[%rd3], %rd18;
	setp.gtu.f64 	%p3, %fd8, 0d3FD00AB4F72CCB74;
	@%p3 bra 	$L__BB0_6;
	ld.global.u64 	%rd19, [%rd4];
	add.s64 	%rd20, %rd19, 1;
	st.global.u64 	[%rd4], %rd20;
	bra.uni 	$L__BB0_9;
$L__BB0_6:
	add.f64 	%fd16, %fd8, 0dBFE00AB4F72CCB74;
	abs.f64 	%fd17, %fd16;
	add.f64 	%fd18, %fd8, %fd8;
	fma.rn.f64 	%fd19, %fd18, 0d3FE00AB4F72CCB74, 0dBFD01571188D5741;
	sqrt.rn.f64 	%fd20, %fd19;
	sub.f64 	%fd21, %fd25, %fd20;
	fma.rn.f64 	%fd22, %fd21, %fd21, %fd7;
	sqrt.rn.f64 	%fd23, %fd22;
	setp.gtu.f64 	%p4, %fd23, %fd17;
	@%p4 bra 	$L__BB0_8;
	ld.global.u64 	%rd21, [%rd4];
	add.s64 	%rd22, %rd21, 1;
	st.global.u64 	[%rd4], %rd22;
	bra.uni 	$L__BB0_9;
$L__BB0_8:
	ld.global.u64 	%rd23, [%rd5];
	add.s64 	%rd24, %rd23, 1;
	st.global.u64 	[%rd5], %rd24;
$L__BB0_9:
	add.f64 	%fd26, %fd13, %fd26;
	ld.global.f64 	%fd27, [%rd2];
	setp.le.f64 	%p5, %fd26, %fd27;
	@%p5 bra 	$L__BB0_3;
$L__BB0_10:
	add.f64 	%fd25, %fd13, %fd25;
	setp.le.f64 	%p6, %fd25, 0d3FF0000000000000;
	@%p6 bra 	$L__BB0_1;
	ret;

}


// ===== COMPILED SASS (sm_100) =====

	.target	sm_100

	.elftype	@"ET_EXEC"


//--------------------- .note.nv.tkinfo           --------------------------
	.section	.note.nv.tkinfo,"",@"SHT_NOTE"
	.sectionflags	@"SHF_NOTE_NV_TKINFO"
	.tkinfo
        /*0018*/ 	.word	0x00000002
        /*0030*/ 	.string	""
        /*0030*/ 	.string	"ptxas"
        /*0030*/ 	.string	"Cuda compilation tools, release 13.0, V13.0.88"
        /*0030*/ 	.string	"Build cuda_13.0.r13.0/compiler.36424714_0"
        /*0030*/ 	.string	"-arch sm_100 -m 64 "



//--------------------- .note.nv.cuinfo           --------------------------
	.section	.note.nv.cuinfo,"",@"SHT_NOTE"
	.sectionflags	@"SHF_NOTE_NV_CUINFO"
        /*0018*/ 	.short	0x0002
        /*001a*/ 	.short	0x0064
        /*001c*/ 	.short	0x0082
	.zero		2


//--------------------- .nv.info                  --------------------------
	.section	.nv.info,"",@"SHT_CUDA_INFO"
	.align	4


	//----- nvinfo : EIATTR_REGCOUNT
	.align		4
        /*0000*/ 	.byte	0x04, 0x2f
        /*0002*/ 	.short	(.L_1 - .L_0)
	.align		4
.L_0:
        /*0004*/ 	.word	index@(_Z8simChunkPdS_PlS0_S0_d)
        /*0008*/ 	.word	0x00000026


	//----- nvinfo : EIATTR_FRAME_SIZE
	.align		4
.L_1:
        /*000c*/ 	.byte	0x04, 0x11
        /*000e*/ 	.short	(.L_3 - .L_2)
	.align		4
.L_2:
        /*0010*/ 	.word	index@($__internal_0_$__cuda_sm20_dsqrt_rn_f64_mediumpath_v1)
        /*0014*/ 	.word	0x00000000


	//----- nvinfo : EIATTR_FRAME_SIZE
	.align		4
.L_3:
        /*0018*/ 	.byte	0x04, 0x11
        /*001a*/ 	.short	(.L_5 - .L_4)
	.align		4
.L_4:
        /*001c*/ 	.word	index@(_Z8simChunkPdS_PlS0_S0_d)
        /*0020*/ 	.word	0x00000000


	//----- nvinfo : EIATTR_MIN_STACK_SIZE
	.align		4
.L_5:
        /*0024*/ 	.byte	0x04, 0x12
        /*0026*/ 	.short	(.L_7 - .L_6)
	.align		4
.L_6:
        /*0028*/ 	.word	index@(_Z8simChunkPdS_PlS0_S0_d)
        /*002c*/ 	.word	0x00000000
.L_7:


//--------------------- .nv.compat                --------------------------
	.section	.nv.compat,"",@"SHT_CUDA_COMPAT_INFO"
	.align	4
        /*0000*/ 	.byte	0x02, 0x09, 0x00, 0x00, 0x02, 0x02, 0x01, 0x00, 0x02, 0x05, 0x05, 0x00, 0x03, 0x07, 0x01, 0x01
        /*0010*/ 	.byte	0x02, 0x03, 0x00, 0x00, 0x02, 0x06, 0x01, 0x00, 0x04, 0x0b, 0x08, 0x00, 0x01, 0x00, 0x00, 0x00
        /*0020*/ 	.byte	0x00, 0x00, 0x00, 0x00


//--------------------- .nv.info._Z8simChunkPdS_PlS0_S0_d --------------------------
	.section	.nv.info._Z8simChunkPdS_PlS0_S0_d,"",@"SHT_CUDA_INFO"
	.sectionflags	@""
	.align	4


	//----- nvinfo : EIATTR_CUDA_API_VERSION
	.align		4
        /*0000*/ 	.byte	0x04, 0x37
        /*0002*/ 	.short	(.L_9 - .L_8)
.L_8:
        /*0004*/ 	.word	0x00000082


	//----- nvinfo : EIATTR_KPARAM_INFO
	.align		4
.L_9:
        /*0008*/ 	.byte	0x04, 0x17
        /*000a*/ 	.short	(.L_11 - .L_10)
.L_10:
        /*000c*/ 	.word	0x00000000
        /*0010*/ 	.short	0x0005
        /*0012*/ 	.short	0x0028
        /*0014*/ 	.byte	0x00, 0xf0, 0x21, 0x00


	//----- nvinfo : EIATTR_KPARAM_INFO
	.align		4
.L_11:
        /*0018*/ 	.byte	0x04, 0x17
        /*001a*/ 	.short	(.L_13 - .L_12)
.L_12:
        /*001c*/ 	.word	0x00000000
        /*0020*/ 	.short	0x0004
        /*0022*/ 	.short	0x0020
        /*0024*/ 	.byte	0x00, 0xf5, 0x21, 0x00


	//----- nvinfo : EIATTR_KPARAM_INFO
	.align		4
.L_13:
        /*0028*/ 	.byte	0x04, 0x17
        /*002a*/ 	.short	(.L_15 - .L_14)
.L_14:
        /*002c*/ 	.word	0x00000000
        /*0030*/ 	.short	0x0003
        /*0032*/ 	.short	0x0018
        /*0034*/ 	.byte	0x00, 0xf5, 0x21, 0x00


	//----- nvinfo : EIATTR_KPARAM_INFO
	.align		4
.L_15:
        /*0038*/ 	.byte	0x04, 0x17
        /*003a*/ 	.short	(.L_17 - .L_16)
.L_16:
        /*003c*/ 	.word	0x00000000
        /*0040*/ 	.short	0x0002
        /*0042*/ 	.short	0x0010
        /*0044*/ 	.byte	0x00, 0xf5, 0x21, 0x00


	//----- nvinfo : EIATTR_KPARAM_INFO
	.align		4
.L_17:
        /*0048*/ 	.byte	0x04, 0x17
        /*004a*/ 	.short	(.L_19 - .L_18)
.L_18:
        /*004c*/ 	.word	0x00000000
        /*0050*/ 	.short	0x0001
        /*0052*/ 	.short	0x0008
        /*0054*/ 	.byte	0x00, 0xf5, 0x21, 0x00


	//----- nvinfo : EIATTR_KPARAM_INFO
	.align		4
.L_19:
        /*0058*/ 	.byte	0x04, 0x17
        /*005a*/ 	.short	(.L_21 - .L_20)
.L_20:
        /*005c*/ 	.word	0x00000000
        /*0060*/ 	.short	0x0000
        /*0062*/ 	.short	0x0000
        /*0064*/ 	.byte	0x00, 0xf5, 0x21, 0x00


	//----- nvinfo : EIATTR_SPARSE_MMA_MASK
	.align		4
.L_21:
        /*0068*/ 	.byte	0x03, 0x50
        /*006a*/ 	.short	0x0000


	//----- nvinfo : EIATTR_MAXREG_COUNT
	.align		4
        /*006c*/ 	.byte	0x03, 0x1b
        /*006e*/ 	.short	0x00ff


	//----- nvinfo : EIATTR_MERCURY_ISA_VERSION
	.align		4
        /*0070*/ 	.byte	0x03, 0x5f
        /*0072*/ 	.short	0x0101


	//----- nvinfo : EIATTR_VRC_CTA_INIT_COUNT
	.align		4
        /*0074*/ 	.byte	0x02, 0x4a
	.zero		1
	.zero		1


	//----- nvinfo : EIATTR_EXIT_INSTR_OFFSETS
	.align		4
        /*0078*/ 	.byte	0x04, 0x1c
        /*007a*/ 	.short	(.L_23 - .L_22)


	//   ....[0]....
.L_22:
        /*007c*/ 	.word	0x00000930


	//----- nvinfo : EIATTR_CRS_STACK_SIZE
	.align		4
.L_23:
        /*0080*/ 	.byte	0x04, 0x1e
        /*0082*/ 	.short	(.L_25 - .L_24)
.L_24:
        /*0084*/ 	.word	0x00000000


	//----- nvinfo : EIATTR_CBANK_PARAM_SIZE
	.align		4
.L_25:
        /*0088*/ 	.byte	0x03, 0x19
        /*008a*/ 	.short	0x0030


	//----- nvinfo : EIATTR_PARAM_CBANK
	.align		4
        /*008c*/ 	.byte	0x04, 0x0a
        /*008e*/ 	.short	(.L_27 - .L_26)
	.align		4
.L_26:
        /*0090*/ 	.word	index@(.nv.constant0._Z8simChunkPdS_PlS0_S0_d)
        /*0094*/ 	.short	0x0380
        /*0096*/ 	.short	0x0030


	//----- nvinfo : EIATTR_SW_WAR
	.align		4
.L_27:
        /*0098*/ 	.byte	0x04, 0x36
        /*009a*/ 	.short	(.L_29 - .L_28)
.L_28:
        /*009c*/ 	.word	0x00000008
.L_29:


//--------------------- .nv.callgraph             --------------------------
	.section	.nv.callgraph,"",@"SHT_CUDA_CALLGRAPH"
	.align	4
	.sectionentsize	8
	.align		4
        /*0000*/ 	.word	0x00000000
	.align		4
        /*0004*/ 	.word	0xffffffff
	.align		4
        /*0008*/ 	.word	0x00000000
	.align		4
        /*000c*/ 	.word	0xfffffffe
	.align		4
        /*0010*/ 	.word	0x00000000
	.align		4
        /*0014*/ 	.word	0xfffffffd
	.align		4
        /*0018*/ 	.word	0x00000000
	.align		4
        /*001c*/ 	.word	0xfffffffc


//--------------------- .text._Z8simChunkPdS_PlS0_S0_d --------------------------
	.section	.text._Z8simChunkPdS_PlS0_S0_d,"ax",@progbits
	.align	128
        .global         _Z8simChunkPdS_PlS0_S0_d
        .type           _Z8simChunkPdS_PlS0_S0_d,@function
        .size           _Z8simChunkPdS_PlS0_S0_d,(.L_x_18 - _Z8simChunkPdS_PlS0_S0_d)
        .other          _Z8simChunkPdS_PlS0_S0_d,@"STO_CUDA_ENTRY STV_DEFAULT"
_Z8simChunkPdS_PlS0_S0_d:
.text._Z8simChunkPdS_PlS0_S0_d:
[----:B------:R-:W-:Y:S01]  /*0000*/  LDC R1, c[0x0][0x37c] ;  /* 0x0000df00ff017b82 */ /* 0x000fe20000000800 */
[----:B------:R-:W0:Y:S07]  /*0010*/  S2R R5, SR_TID.X ;  /* 0x0000000000057919 */ /* 0x000e2e0000002100 */
[----:B------:R-:W0:Y:S01]  /*0020*/  LDC.64 R18, c[0x0][0x388] ;  /* 0x0000e200ff127b82 */ /* 0x000e220000000a00 */
[----:B------:R-:W1:Y:S07]  /*0030*/  LDCU.64 UR4, c[0x0][0x358] ;  /* 0x00006b00ff0477ac */ /* 0x000e6e0008000a00 */
[----:B------:R-:W2:Y:S08]  /*0040*/  LDC.64 R16, c[0x0][0x380] ;  /* 0x0000e000ff107b82 */ /* 0x000eb00000000a00 */
[----:B------:R-:W3:Y:S08]  /*0050*/  LDC.64 R14, c[0x0][0x3a0] ;  /* 0x0000e800ff0e7b82 */ /* 0x000ef00000000a00 */
[----:B------:R-:W4:Y:S01]  /*0060*/  LDC.64 R12, c[0x0][0x398] ;  /* 0x0000e600ff0c7b82 */ /* 0x000f220000000a00 */
[----:B0-----:R-:W-:-:S07]  /*0070*/  IMAD.WIDE.U32 R18, R5, 0x8, R18 ;  /* 0x0000000805127825 */ /* 0x001fce00078e0012 */
[----:B------:R-:W0:Y:S01]  /*0080*/  LDC.64 R10, c[0x0][0x390] ;  /* 0x0000e400ff0a7b82 */ /* 0x000e220000000a00 */
[----:B-1----:R1:W5:Y:S01]  /*0090*/  LDG.E.64 R2, desc[UR4][R18.64] ;  /* 0x0000000412027981 */ /* 0x002362000c1e1b00 */
[----:B--2---:R-:W-:Y:S01]  /*00a0*/  IMAD.WIDE.U32 R16, R5, 0x8, R16 ;  /* 0x0000000805107825 */ /* 0x004fe200078e0010 */
[----:B------:R-:W-:-:S03]  /*00b0*/  CS2R R8, SRZ ;  /* 0x0000000000087805 */ /* 0x000fc6000001ff00 */
[----:B---3--:R-:W-:-:S04]  /*00c0*/  IMAD.WIDE.U32 R14, R5, 0x8, R14 ;  /* 0x00000008050e7825 */ /* 0x008fc800078e000e */
[----:B----4-:R-:W-:-:S04]  /*00d0*/  IMAD.WIDE.U32 R12, R5, 0x8, R12 ;  /* 0x00000008050c7825 */ /* 0x010fc800078e000c */
[----:B01----:R-:W-:-:S07]  /*00e0*/  IMAD.WIDE.U32 R10, R5, 0x8, R10 ;  /* 0x00000008050a7825 */ /* 0x003fce00078e000a */
.L_x_12:
[----:B------:R-:W2:Y:S01]  /*00f0*/  LDG.E.64 R4, desc[UR4][R16.64] ;  /* 0x0000000410047981 */ /* 0x000ea2000c1e1b00 */
[----:B0-----:R-:W0:Y:S01]  /*0100*/  LDCU.64 UR8, c[0x0][0x3a8] ;  /* 0x00007500ff0877ac */ /* 0x001e220008000a00 */
[----:B------:R-:W-:Y:S01]  /*0110*/  BSSY.RECONVERGENT B0, `(.L_x_0) ;  /* 0x000007d000007945 */ /* 0x000fe20003800200 */
[----:B--2--5:R-:W-:-:S14]  /*0120*/  DSETP.GTU.AND P0, PT, R4, R2, PT ;  /* 0x000000020400722a */ /* 0x024fdc0003f0c000 */
[----:B0-----:R-:W-:Y:S05]  /*0130*/  @P0 BRA `(.L_x_1) ;  /* 0x0000000400e80947 */ /* 0x001fea0003800000 */
[----:B------:R-:W-:Y:S01]  /*0140*/  DMUL R6, R8, R8 ;  /* 0x0000000808067228 */ /* 0x000fe20000000000 */
[----:B------:R-:W-:Y:S10]  /*0150*/  BSSY.RECONVERGENT B1, `(.L_x_1) ;  /* 0x0000078000017945 */ /* 0x000ff40003800200 */
.L_x_11:
[----:B------:R-:W-:Y:S01]  /*0160*/  DMUL R2, R4, R4 ;  /* 0x0000000404027228 */ /* 0x000fe20000000000 */
[----:B------:R-:W-:Y:S01]  /*0170*/  IMAD.MOV.U32 R26, RZ, RZ, 0x0 ;  /* 0x00000000ff1a7424 */ /* 0x000fe200078e00ff */
[----:B------:R-:W-:Y:S01]  /*0180*/  MOV R27, 0x3fd80000 ;  /* 0x3fd80000001b7802 */ /* 0x000fe20000000f00 */
[----:B------:R-:W-:Y:S05]  /*0190*/  BSSY.RECONVERGENT B2, `(.L_x_2) ;  /* 0x0000018000027945 */ /* 0x000fea0003800200 */
[----:B------:R-:W-:-:S06]  /*01a0*/  DADD R24, R6, R2 ;  /* 0x0000000006187229 */ /* 0x000fcc0000000002 */
[----:B0-----:R-:W0:Y:S04]  /*01b0*/  MUFU.RSQ64H R21, R25 ;  /* 0x0000001900157308 */ /* 0x001e280000001c00 */
[----:B------:R-:W-:-:S05]  /*01c0*/  VIADD R20, R25, 0xfcb00000 ;  /* 0xfcb0000019147836 */ /* 0x000fca0000000000 */
[----:B------:R-:W-:Y:S01]  /*01d0*/  ISETP.GE.U32.AND P0, PT, R20, 0x7ca00000, PT ;  /* 0x7ca000001400780c */ /* 0x000fe20003f06070 */
[----:B0-----:R-:W-:-:S08]  /*01e0*/  DMUL R22, R20, R20 ;  /* 0x0000001414167228 */ /* 0x001fd00000000000 */
[----:B------:R-:W-:-:S08]  /*01f0*/  DFMA R22, R24, -R22, 1 ;  /* 0x3ff000001816742b */ /* 0x000fd00000000816 */
[----:B------:R-:W-:Y:S02]  /*0200*/  DFMA R26, R22, R26, 0.5 ;  /* 0x3fe00000161a742b */ /* 0x000fe4000000001a */
[----:B------:R-:W-:-:S08]  /*0210*/  DMUL R22, R20, R22 ;  /* 0x0000001614167228 */ /* 0x000fd00000000000 */
[----:B------:R-:W-:-:S08]  /*0220*/  DFMA R32, R26, R22, R20 ;  /* 0x000000161a20722b */ /* 0x000fd00000000014 */
[----:B------:R-:W-:Y:S02]  /*0230*/  DMUL R30, R24, R32 ;  /* 0x00000020181e7228 */ /* 0x000fe40000000000 */
[----:B------:R-:W-:Y:S02]  /*0240*/  VIADD R23, R33, 0xfff00000 ;  /* 0xfff0000021177836 */ /* 0x000fe40000000000 */
[----:B------:R-:W-:-:S04]  /*0250*/  IMAD.MOV.U32 R22, RZ, RZ, R32 ;  /* 0x000000ffff167224 */ /* 0x000fc800078e0020 */
[----:B------:R-:W-:-:S08]  /*0260*/  DFMA R28, R30, -R30, R24 ;  /* 0x8000001e1e1c722b */ /* 0x000fd00000000018 */
[----:B------:R-:W-:Y:S01]  /*0270*/  DFMA R26, R28, R22, R30 ;  /* 0x000000161c1a722b */ /* 0x000fe2000000001e */
[----:B------:R-:W-:Y:S10]  /*0280*/  @!P0 BRA `(.L_x_3) ;  /* 0x0000000000208947 */ /* 0x000ff40003800000 */
[----:B------:R-:W-:Y:S01]  /*0290*/  IMAD.MOV.U32 R22, RZ, RZ, R30 ;  /* 0x000000ffff167224 */ /* 0x000fe200078e001e */
[----:B------:R-:W-:Y:S01]  /*02a0*/  MOV R30, R20 ;  /* 0x00000014001e7202 */ /* 0x000fe20000000f00 */
[----:B------:R-:W-:Y:S01]  /*02b0*/  IMAD.MOV.U32 R21, RZ, RZ, R25 ;  /* 0x000000ffff157224 */ /* 0x000fe200078e0019 */
[----:B------:R-:W-:Y:S02]  /*02c0*/  MOV R0, R32 ;  /* 0x0000002000007202 */ /* 0x000fe40000000f00 */
[----:B------:R-:W-:-:S07]  /*02d0*/  MOV R20, 0x2f0 ;  /* 0x000002f000147802 */ /* 0x000fce0000000f00 */
[----:B------:R-:W-:Y:S05]  /*02e0*/  CALL.REL.NOINC `($__internal_0_$__cuda_sm20_dsqrt_rn_f64_mediumpath_v1) ;  /* 0x0000000400947944 */ /* 0x000fea0003c00000 */
[----:B------:R-:W-:Y:S02]  /*02f0*/  IMAD.MOV.U32 R26, RZ, RZ, R24 ;  /* 0x000000ffff1a7224 */ /* 0x000fe400078e0018 */
[----:B------:R-:W-:-:S07]  /*0300*/  IMAD.MOV.U32 R27, RZ, RZ, R25 ;  /* 0x000000ffff1b7224 */ /* 0x000fce00078e0019 */
.L_x_3:
[----:B------:R-:W-:Y:S05]  /*0310*/  BSYNC.RECONVERGENT B2 ;  /* 0x0000000000027941 */ /* 0x000fea0003800200 */
.L_x_2:
[----:B------:R-:W-:Y:S01]  /*0320*/  DSETP.GT.AND P0, PT, R26, 1, PT ;  /* 0x3ff000001a00742a */ /* 0x000fe20003f04000 */
[----:B------:R-:W-:-:S13]  /*0330*/  BSSY.RECONVERGENT B2, `(.L_x_4) ;  /* 0x0000055000027945 */ /* 0x000fda0003800200 */
[----:B------:R-:W-:Y:S05]  /*0340*/  @P0 BRA `(.L_x_5) ;  /* 0x00000004004c0947 */ /* 0x000fea0003800000 */
[----:B------:R-:W2:Y:S01]  /*0350*/  LDG.E.64 R20, desc[UR4][R14.64] ;  /* 0x000000040e147981 */ /* 0x000ea2000c1e1b00 */
[----:B------:R-:W-:Y:S01]  /*0360*/  UMOV UR6, 0xf72ccb74 ;  /* 0xf72ccb7400067882 */ /* 0x000fe20000000000 */
[----:B------:R-:W-:Y:S01]  /*0370*/  UMOV UR7, 0x3fd00ab4 ;  /* 0x3fd00ab400077882 */ /* 0x000fe20000000000 */
[----:B--2---:R-:W-:-:S04]  /*0380*/  IADD3 R20, P0, PT, R20, 0x1, RZ ;  /* 0x0000000114147810 */ /* 0x004fc80007f1e0ff */
[----:B------:R-:W-:-:S03]  /*0390*/  IADD3.X R21, PT, PT, RZ, R21, RZ, P0, !PT ;  /* 0x00000015ff157210 */ /* 0x000fc600007fe4ff */
[----:B------:R-:W-:Y:S02]  /*03a0*/  DSETP.GTU.AND P0, PT, R26, UR6, PT ;  /* 0x000000061a007e2a */ /* 0x000fe4000bf0c000 */
[----:B------:R0:W-:-:S12]  /*03b0*/  STG.E.64 desc[UR4][R14.64], R20 ;  /* 0x000000140e007986 */ /* 0x0001d8000c101b04 */
[----:B------:R-:W-:Y:S05]  /*03c0*/  @P0 BRA `(.L_x_6) ;  /* 0x0000000000140947 */ /* 0x000fea0003800000 */
[----:B------:R-:W2:Y:S02]  /*03d0*/  LDG.E.64 R2, desc[UR4][R12.64] ;  /* 0x000000040c027981 */ /* 0x000ea4000c1e1b00 */
[----:B--2---:R-:W-:-:S05]  /*03e0*/  IADD3 R2, P0, PT, R2, 0x1, RZ ;  /* 0x0000000102027810 */ /* 0x004fca0007f1e0ff */
[----:B------:R-:W-:-:S05]  /*03f0*/  IMAD.X R3, RZ, RZ, R3, P0 ;  /* 0x000000ffff037224 */ /* 0x000fca00000e0603 */
[----:B------:R1:W-:Y:S01]  /*0400*/  STG.E.64 desc[UR4][R12.64], R2 ;  /* 0x000000020c007986 */ /* 0x0003e2000c101b04 */
[----:B------:R-:W-:Y:S05]  /*0410*/  BRA `(.L_x_5) ;  /* 0x0000000400187947 */ /* 0x000fea0003800000 */
.L_x_6:
[C---:B------:R-:W-:Y:S01]  /*0420*/  DADD R30, R26.reuse, R26 ;  /* 0x000000001a1e7229 */ /* 0x040fe2000000001a */
[----:B0-----:R-:W-:Y:S01]  /*0430*/  IMAD.MOV.U32 R20, RZ, RZ, 0x188d5741 ;  /* 0x188d5741ff147424 */ /* 0x001fe200078e00ff */
[----:B------:R-:W-:Y:S01]  /*0440*/  MOV R21, 0x3fd01571 ;  /* 0x3fd0157100157802 */ /* 0x000fe20000000f00 */
[----:B------:R-:W-:Y:S01]  /*0450*/  UMOV UR6, 0xf72ccb74 ;  /* 0xf72ccb7400067882 */ /* 0x000fe20000000000 */
[----:B------:R-:W-:Y:S01]  /*0460*/  UMOV UR7, 0x3fe00ab4 ;  /* 0x3fe00ab400077882 */ /* 0x000fe20000000000 */
[----:B------:R-:W-:Y:S01]  /*0470*/  IMAD.MOV.U32 R24, RZ, RZ, 0x0 ;  /* 0x00000000ff187424 */ /* 0x000fe200078e00ff */
[----:B------:R-:W-:Y:S01]  /*0480*/  MOV R25, 0x3fd80000 ;  /* 0x3fd8000000197802 */ /* 0x000fe20000000f00 */
[----:B------:R-:W-:Y:S01]  /*0490*/  DADD R26, R26, -UR6 ;  /* 0x800000061a1a7e29 */ /* 0x000fe20008000000 */
[----:B------:R-:W-:Y:S01]  /*04a0*/  BSSY.RECONVERGENT B3, `(.L_x_7) ;  /* 0x000001a000037945 */ /* 0x000fe20003800200 */
[----:B------:R-:W-:-:S06]  /*04b0*/  DFMA R30, R30, UR6, -R20 ;  /* 0x000000061e1e7c2b */ /* 0x000fcc0008000814 */
[----:B------:R-:W0:Y:S04]  /*04c0*/  MUFU.RSQ64H R21, R31 ;  /* 0x0000001f00157308 */ /* 0x000e280000001c00 */
        /* <DEDUP_REMOVED lines=16> */
[----:B------:R-:W-:Y:S01]  /*05d0*/  MOV R31, R23 ;  /* 0x00000017001f7202 */ /* 0x000fe20000000f00 */
[----:B------:R-:W-:Y:S01]  /*05e0*/  IMAD.MOV.U32 R30, RZ, RZ, R20 ;  /* 0x000000ffff1e7224 */ /* 0x000fe200078e0014 */
[----:B------:R-:W-:Y:S01]  /*05f0*/  MOV R20, 0x620 ;  /* 0x0000062000147802 */ /* 0x000fe20000000f00 */
[----:B------:R-:W-:-:S07]  /*0600*/  IMAD.MOV.U32 R23, RZ, RZ, R25 ;  /* 0x000000ffff177224 */ /* 0x000fce00078e0019 */
[----:B------:R-:W-:Y:S05]  /*0610*/  CALL.REL.NOINC `($__internal_0_$__cuda_sm20_dsqrt_rn_f64_mediumpath_v1) ;  /* 0x0000000000c87944 */ /* 0x000fea0003c00000 */
[----:B------:R-:W-:Y:S01]  /*0620*/  MOV R32, R24 ;  /* 0x0000001800207202 */ /* 0x000fe20000000f00 */
[----:B------:R-:W-:-:S07]  /*0630*/  IMAD.MOV.U32 R33, RZ, RZ, R25 ;  /* 0x000000ffff217224 */ /* 0x000fce00078e0019 */
.L_x_8:
[----:B------:R-:W-:Y:S05]  /*0640*/  BSYNC.RECONVERGENT B3 ;  /* 0x0000000000037941 */ /* 0x000fea0003800200 */
.L_x_7:
[----:B------:R-:W-:Y:S01]  /*0650*/  DADD R32, -R32, R8 ;  /* 0x0000000020207229 */ /* 0x000fe20000000108 */
[----:B------:R-:W-:Y:S01]  /*0660*/  MOV R24, 0x0 ;  /* 0x0000000000187802 */ /* 0x000fe20000000f00 */
[----:B------:R-:W-:Y:S01]  /*0670*/  IMAD.MOV.U32 R25, RZ, RZ, 0x3fd80000 ;  /* 0x3fd80000ff197424 */ /* 0x000fe200078e00ff */
[----:B------:R-:W-:Y:S05]  /*0680*/  BSSY.RECONVERGENT B3, `(.L_x_9) ;  /* 0x0000016000037945 */ /* 0x000fea0003800200 */
[----:B------:R-:W-:-:S06]  /*0690*/  DFMA R20, R32, R32, R2 ;  /* 0x000000202014722b */ /* 0x000fcc0000000002 */
        /* <DEDUP_REMOVED lines=9> */
[----:B------:R-:W-:Y:S01]  /*0730*/  IADD3 R23, PT, PT, R33, -0x100000, RZ ;  /* 0xfff0000021177810 */ /* 0x000fe20007ffe0ff */
[----:B------:R-:W-:-:S05]  /*0740*/  IMAD.MOV.U32 R22, RZ, RZ, R32 ;  /* 0x000000ffff167224 */ /* 0x000fca00078e0020 */
        /* <DEDUP_REMOVED lines=9> */
.L_x_10:
[----:B------:R-:W-:Y:S05]  /*07e0*/  BSYNC.RECONVERGENT B3 ;  /* 0x0000000000037941 */ /* 0x000fea0003800200 */
.L_x_9:
[----:B------:R-:W-:-:S14]  /*07f0*/  DSETP.GTU.AND P0, PT, R24, |R26|, PT ;  /* 0x4000001a1800722a */ /* 0x000fdc0003f0c000 */
[----:B------:R-:W2:Y:S02]  /*0800*/  @!P0 LDG.E.64 R2, desc[UR4][R12.64] ;  /* 0x000000040c028981 */ /* 0x000ea4000c1e1b00 */
[----:B--2---:R-:W-:-:S04]  /*0810*/  @!P0 IADD3 R20, P1, PT, R2, 0x1, RZ ;  /* 0x0000000102148810 */ /* 0x004fc80007f3e0ff */
[----:B------:R-:W-:-:S05]  /*0820*/  @!P0 IADD3.X R21, PT, PT, RZ, R3, RZ, P1, !PT ;  /* 0x00000003ff158210 */ /* 0x000fca0000ffe4ff */
[----:B------:R2:W-:Y:S04]  /*0830*/  @!P0 STG.E.64 desc[UR4][R12.64], R20 ;  /* 0x000000140c008986 */ /* 0x0005e8000c101b04 */
[----:B------:R-:W3:Y:S02]  /*0840*/  @P0 LDG.E.64 R2, desc[UR4][R10.64] ;  /* 0x000000040a020981 */ /* 0x000ee4000c1e1b00 */
[----:B---3--:R-:W-:-:S05]  /*0850*/  @P0 IADD3 R2, P1, PT, R2, 0x1, RZ ;  /* 0x0000000102020810 */ /* 0x008fca0007f3e0ff */
[----:B------:R-:W-:-:S05]  /*0860*/  @P0 IMAD.X R3, RZ, RZ, R3, P1 ;  /* 0x000000ffff030224 */ /* 0x000fca00008e0603 */
[----:B------:R2:W-:Y:S03]  /*0870*/  @P0 STG.E.64 desc[UR4][R10.64], R2 ;  /* 0x000000020a000986 */ /* 0x0005e6000c101b04 */
.L_x_5:
[----:B------:R-:W-:Y:S05]  /*0880*/  BSYNC.RECONVERGENT B2 ;  /* 0x0000000000027941 */ /* 0x000fea0003800200 */
.L_x_4:
[----:B-12---:R-:W2:Y:S01]  /*0890*/  LDG.E.64 R2, desc[UR4][R18.64] ;  /* 0x0000000412027981 */ /* 0x006ea2000c1e1b00 */
[----:B------:R-:W-:-:S08]  /*08a0*/  DADD R4, R4, UR8 ;  /* 0x0000000804047e29 */ /* 0x000fd00008000000 */
[----:B--2---:R-:W-:-:S14]  /*08b0*/  DSETP.GTU.AND P0, PT, R4, R2, PT ;  /* 0x000000020400722a */ /* 0x004fdc0003f0c000 */
[----:B------:R-:W-:Y:S05]  /*08c0*/  @!P0 BRA `(.L_x_11) ;  /* 0xfffffff800248947 */ /* 0x000fea000383ffff */
[----:B------:R-:W-:Y:S05]  /*08d0*/  BSYNC.RECONVERGENT B1 ;  /* 0x0000000000017941 */ /* 0x000fea0003800200 */
.L_x_1:
[----:B------:R-:W-:Y:S05]  /*08e0*/  BSYNC.RECONVERGENT B0 ;  /* 0x0000000000007941 */ /* 0x000fea0003800200 */
.L_x_0:
[----:B------:R-:W1:Y:S02]  /*08f0*/  LDCU.64 UR6, c[0x0][0x3a8] ;  /* 0x00007500ff0677ac */ /* 0x000e640008000a00 */
[----:B-1----:R-:W-:-:S08]  /*0900*/  DADD R8, R8, UR6 ;  /* 0x0000000608087e29 */ /* 0x002fd00008000000 */
[----:B------:R-:W-:-:S14]  /*0910*/  DSETP.GTU.AND P0, PT, R8, 1, PT ;  /* 0x3ff000000800742a */ /* 0x000fdc0003f0c000 */
[----:B------:R-:W-:Y:S05]  /*0920*/  @!P0 BRA `(.L_x_12) ;  /* 0xfffffff400f08947 */ /* 0x000fea000383ffff */
[----:B------:R-:W-:Y:S05]  /*0930*/  EXIT ;  /* 0x000000000000794d */ /* 0x000fea0003800000 */
        .weak           $__internal_0_$__cuda_sm20_dsqrt_rn_f64_mediumpath_v1
        .type           $__internal_0_$__cuda_sm20_dsqrt_rn_f64_mediumpath_v1,@function
        .size           $__internal_0_$__cuda_sm20_dsqrt_rn_f64_mediumpath_v1,(.L_x_18 - $__internal_0_$__cuda_sm20_dsqrt_rn_f64_mediumpath_v1)
$__internal_0_$__cuda_sm20_dsqrt_rn_f64_mediumpath_v1:
[----:B------:R-:W-:Y:S01]  /*0940*/  ISETP.GE.U32.AND P0, PT, R30, -0x3400000, PT ;  /* 0xfcc000001e00780c */ /* 0x000fe20003f06070 */
[----:B------:R-:W-:Y:S01]  /*0950*/  BSSY.RECONVERGENT B4, `(.L_x_13) ;  /* 0x0000027000047945 */ /* 0x000fe20003800200 */
[----:B------:R-:W-:Y:S01]  /*0960*/  MOV R33, R23 ;  /* 0x0000001700217202 */ /* 0x000fe20000000f00 */
[----:B------:R-:W-:Y:S01]  /*0970*/  IMAD.MOV.U32 R32, RZ, RZ, R0 ;  /* 0x000000ffff207224 */ /* 0x000fe200078e0000 */
[----:B------:R-:W-:Y:S01]  /*0980*/  MOV R25, R21 ;  /* 0x0000001500197202 */ /* 0x000fe20000000f00 */
[----:B------:R-:W-:-:S08]  /*0990*/  IMAD.MOV.U32 R23, RZ, RZ, R31 ;  /* 0x000000ffff177224 */ /* 0x000fd000078e001f */
[----:B------:R-:W-:Y:S05]  /*09a0*/  @!P0 BRA `(.L_x_14) ;  /* 0x0000000000208947 */ /* 0x000fea0003800000 */
[----:B------:R-:W-:-:S10]  /*09b0*/  DFMA.RM R28, R28, R32, R22 ;  /* 0x000000201c1c722b */ /* 0x000fd40000004016 */
[----:B------:R-:W-:-:S04]  /*09c0*/  IADD3 R22, P0, PT, R28, 0x1, RZ ;  /* 0x000000011c167810 */ /* 0x000fc80007f1e0ff */
[----:B------:R-:W-:-:S06]  /*09d0*/  IADD3.X R23, PT, PT, RZ, R29, RZ, P0, !PT ;  /* 0x0000001dff177210 */ /* 0x000fcc00007fe4ff */
[----:B------:R-:W-:-:S08]  /*09e0*/  DFMA.RP R24, -R28, R22, R24 ;  /* 0x000000161c18722b */ /* 0x000fd00000008118 */
[----:B------:R-:W-:-:S06]  /*09f0*/  DSETP.GT.AND P0, PT, R24, RZ, PT ;  /* 0x000000ff1800722a */ /* 0x000fcc0003f04000 */
[----:B------:R-:W-:Y:S02]  /*0a00*/  FSEL R22, R22, R28, P0 ;  /* 0x0000001c16167208 */ /* 0x000fe40000000000 */
[----:B------:R-:W-:Y:S01]  /*0a10*/  FSEL R23, R23, R29, P0 ;  /* 0x0000001d17177208 */ /* 0x000fe20000000000 */
[----:B------:R-:W-:Y:S06]  /*0a20*/  BRA `(.L_x_15) ;  /* 0x0000000000647947 */ /* 0x000fec0003800000 */
.L_x_14:
[----:B------:R-:W-:-:S14]  /*0a30*/  DSETP.NE.AND P0, PT, R24, RZ, PT ;  /* 0x000000ff1800722a */ /* 0x000fdc0003f05000 */
[----:B------:R-:W-:Y:S05]  /*0a40*/  @!P0 BRA `(.L_x_16) ;  /* 0x0000000000588947 */ /* 0x000fea0003800000 */
[----:B------:R-:W-:-:S13]  /*0a50*/  ISETP.GE.AND P0, PT, R25, RZ, PT ;  /* 0x000000ff1900720c */ /* 0x000fda0003f06270 */
[----:B------:R-:W-:Y:S01]  /*0a60*/  @!P0 IMAD.MOV.U32 R22, RZ, RZ, 0x0 ;  /* 0x00000000ff168424 */ /* 0x000fe200078e00ff */
[----:B------:R-:W-:Y:S01]  /*0a70*/  @!P0 MOV R23, 0xfff80000 ;  /* 0xfff8000000178802 */ /* 0x000fe20000000f00 */
[----:B------:R-:W-:Y:S06]  /*0a80*/  @!P0 BRA `(.L_x_15) ;  /* 0x00000000004c8947 */ /* 0x000fec0003800000 */
[----:B------:R-:W-:-:S13]  /*0a90*/  ISETP.GT.AND P0, PT, R25, 0x7fefffff, PT ;  /* 0x7fefffff1900780c */ /* 0x000fda0003f04270 */
[----:B------:R-:W-:Y:S05]  /*0aa0*/  @P0 BRA `(.L_x_16) ;  /* 0x0000000000400947 */ /* 0x000fea0003800000 */
[----:B------:R-:W-:Y:S01]  /*0ab0*/  DMUL R24, R24, 8.11296384146066816958e+31 ;  /* 0x4690000018187828 */ /* 0x000fe20000000000 */
[----:B------:R-:W-:Y:S01]  /*0ac0*/  IMAD.MOV.U32 R22, RZ, RZ, RZ ;  /* 0x000000ffff167224 */ /* 0x000fe200078e00ff */
[----:B------:R-:W-:Y:S01]  /*0ad0*/  MOV R30, 0x0 ;  /* 0x00000000001e7802 */ /* 0x000fe20000000f00 */
[----:B------:R-:W-:-:S03]  /*0ae0*/  IMAD.MOV.U32 R31, RZ, RZ, 0x3fd80000 ;  /* 0x3fd80000ff1f7424 */ /* 0x000fc600078e00ff */
[----:B------:R-:W0:Y:S02]  /*0af0*/  MUFU.RSQ64H R23, R25 ;  /* 0x0000001900177308 */ /* 0x000e240000001c00 */
[----:B0-----:R-:W-:-:S08]  /*0b00*/  DMUL R28, R22, R22 ;  /* 0x00000016161c7228 */ /* 0x001fd00000000000 */
[----:B------:R-:W-:-:S08]  /*0b10*/  DFMA R28, R24, -R28, 1 ;  /* 0x3ff00000181c742b */ /* 0x000fd0000000081c */
[----:B------:R-:W-:Y:S02]  /*0b20*/  DFMA R30, R28, R30, 0.5 ;  /* 0x3fe000001c1e742b */ /* 0x000fe4000000001e */
[----:B------:R-:W-:-:S08]  /*0b30*/  DMUL R28, R22, R28 ;  /* 0x0000001c161c7228 */ /* 0x000fd00000000000 */
[----:B------:R-:W-:-:S08]  /*0b40*/  DFMA R28, R30, R28, R22 ;  /* 0x0000001c1e1c722b */ /* 0x000fd00000000016 */
[----:B------:R-:W-:Y:S02]  /*0b50*/  DMUL R22, R24, R28 ;  /* 0x0000001c18167228 */ /* 0x000fe40000000000 */
[----:B------:R-:W-:-:S06]  /*0b60*/  IADD3 R29, PT, PT, R29, -0x100000, RZ ;  /* 0xfff000001d1d7810 */ /* 0x000fcc0007ffe0ff */
[----:B------:R-:W-:-:S08]  /*0b70*/  DFMA R30, R22, -R22, R24 ;  /* 0x80000016161e722b */ /* 0x000fd00000000018 */
[----:B------:R-:W-:-:S10]  /*0b80*/  DFMA R22, R28, R30, R22 ;  /* 0x0000001e1c16722b */ /* 0x000fd40000000016 */
[----:B------:R-:W-:Y:S01]  /*0b90*/  VIADD R23, R23, 0xfcb00000 ;  /* 0xfcb0000017177836 */ /* 0x000fe20000000000 */
[----:B------:R-:W-:Y:S06]  /*0ba0*/  BRA `(.L_x_15) ;  /* 0x0000000000047947 */ /* 0x000fec0003800000 */
.L_x_16:
[----:B------:R-:W-:-:S11]  /*0bb0*/  DADD R22, R24, R24 ;  /* 0x0000000018167229 */ /* 0x000fd60000000018 */
.L_x_15:
[----:B------:R-:W-:Y:S05]  /*0bc0*/  BSYNC.RECONVERGENT B4 ;  /* 0x0000000000047941 */ /* 0x000fea0003800200 */
.L_x_13:
[----:B------:R-:W-:Y:S01]  /*0bd0*/  HFMA2 R21, -RZ, RZ, 0, 0 ;  /* 0x00000000ff157431 */ /* 0x000fe200000001ff */
[----:B------:R-:W-:Y:S01]  /*0be0*/  MOV R24, R22 ;  /* 0x0000001600187202 */ /* 0x000fe20000000f00 */
[----:B------:R-:W-:Y:S02]  /*0bf0*/  IMAD.MOV.U32 R25, RZ, RZ, R23 ;  /* 0x000000ffff197224 */ /* 0x000fe400078e0017 */
[----:B------:R-:W-:Y:S05]  /*0c00*/  RET.REL.NODEC R20 `(_Z8simChunkPdS_PlS0_S0_d) ;  /* 0xfffffff014fc7950 */ /* 0x000fea0003c3ffff */
.L_x_17:
[----:B------:R-:W-:-:S00]  /*0c10*/  BRA `(.L_x_17) ;  /* 0xfffffffc00fc7947 */ /* 0x000fc0000383ffff */
[----:B------:R-:W-:-:S00]  /*0c20*/  NOP ;  /* 0x0000000000007918 */ /* 0x000fc00000000000 */
        /* <DEDUP_REMOVED lines=13> */
.L_x_18:


//--------------------- .nv.shared.reserved.0     --------------------------
	.section	.nv.shared.reserved.0,"aw",@nobits
	.weak		__nv_reservedSMEM_offset_0_alias
	.size		__nv_reservedSMEM_offset_0_alias, 0, 64
	.other		__nv_reservedSMEM_offset_0_alias,@"STO_CUDA_RESERVED_SHARED STV_DEFAULT"
__nv_reservedSMEM_offset_0_alias:
	.zero		0
	.zero		64


//--------------------- .nv.constant0._Z8simChunkPdS_PlS0_S0_d --------------------------
	.section	.nv.constant0._Z8simChunkPdS_PlS0_S0_d,"a",@progbits
	.sectionflags	@""
	.align	4
.nv.constant0._Z8simChunkPdS_PlS0_S0_d:
	.zero		944


//--------------------- SYMBOLS --------------------------

	.type		.nv.reservedSmem.offset0,@object
	.size		.nv.reservedSmem.offset0,0x4
